	.headerflags	@"EF_CUDA_TEXMODE_UNIFIED EF_CUDA_64BIT_ADDRESS EF_CUDA_ACCELERATORS EF_CUDA_SM90 EF_CUDA_VIRTUAL_SM(EF_CUDA_SM90)"
	.elftype	@"ET_EXEC"


//--------------------- .nv.info                  --------------------------
	.section	.nv.info,"",@"SHT_CUDA_INFO"
	.align	4


	//----- nvinfo : EIATTR_REGCOUNT
	.align		4
        /*0000*/ 	.byte	0x04, 0x2f
        /*0002*/ 	.short	(.L_3 - .L_2)
	.align		4
.L_2:
        /*0004*/ 	.word	index@(triton_poi_fused__native_batch_norm_legit_no_training_add_relu_17)
        /*0008*/ 	.word	0x00000014


	//----- nvinfo : EIATTR_MIN_STACK_SIZE
	.align		4
.L_3:
        /*000c*/ 	.byte	0x04, 0x12
        /*000e*/ 	.short	(.L_5 - .L_4)
	.align		4
.L_4:
        /*0010*/ 	.word	index@(triton_poi_fused__native_batch_norm_legit_no_training_add_relu_17)
        /*0014*/ 	.word	0x00000000


	//----- nvinfo : EIATTR_FRAME_SIZE
	.align		4
.L_5:
        /*0018*/ 	.byte	0x04, 0x11
        /*001a*/ 	.short	(.L_7 - .L_6)
	.align		4
.L_6:
        /*001c*/ 	.word	index@(triton_poi_fused__native_batch_norm_legit_no_training_add_relu_17)
        /*0020*/ 	.word	0x00000000


	//----- nvinfo : EIATTR_MIN_STACK_SIZE
	.align		4
.L_7:
        /*0024*/ 	.byte	0x04, 0x12
        /*0026*/ 	.short	(.L_9 - .L_8)
	.align		4
.L_8:
        /*0028*/ 	.word	index@(triton_poi_fused__native_batch_norm_legit_no_training_add_relu_17)
        /*002c*/ 	.word	0x00000000
.L_9:


//--------------------- .nv.info.triton_poi_fused__native_batch_norm_legit_no_training_add_relu_17 --------------------------
	.section	.nv.info.triton_poi_fused__native_batch_norm_legit_no_training_add_relu_17,"",@"SHT_CUDA_INFO"
	.sectionflags	@""
	.align	4


	//----- nvinfo : EIATTR_CUDA_API_VERSION
	.align		4
        /*0000*/ 	.byte	0x04, 0x37
        /*0002*/ 	.short	(.L_11 - .L_10)
.L_10:
        /*0004*/ 	.word	0x0000007c


	//----- nvinfo : EIATTR_KPARAM_INFO
	.align		4
.L_11:
        /*0008*/ 	.byte	0x04, 0x17
        /*000a*/ 	.short	(.L_13 - .L_12)
.L_12:
        /*000c*/ 	.word	0x00000000
        /*0010*/ 	.short	0x0007
        /*0012*/ 	.short	0x0038
        /*0014*/ 	.byte	0x00, 0xf0, 0x11, 0x00


	//----- nvinfo : EIATTR_KPARAM_INFO
	.align		4
.L_13:
        /*0018*/ 	.byte	0x04, 0x17
        /*001a*/ 	.short	(.L_15 - .L_14)
.L_14:
        /*001c*/ 	.word	0x00000000
        /*0020*/ 	.short	0x0006
        /*0022*/ 	.short	0x0030
        /*0024*/ 	.byte	0x00, 0xf4, 0x21, 0x00


	//----- nvinfo : EIATTR_KPARAM_INFO
	.align		4
.L_15:
        /*0028*/ 	.byte	0x04, 0x17
        /*002a*/ 	.short	(.L_17 - .L_16)
.L_16:
        /*002c*/ 	.word	0x00000000
        /*0030*/ 	.short	0x0005
        /*0032*/ 	.short	0x0028
        /*0034*/ 	.byte	0x00, 0xf4, 0x21, 0x00


	//----- nvinfo : EIATTR_KPARAM_INFO
	.align		4
.L_17:
        /*0038*/ 	.byte	0x04, 0x17
        /*003a*/ 	.short	(.L_19 - .L_18)
.L_18:
        /*003c*/ 	.word	0x00000000
        /*0040*/ 	.short	0x0004
        /*0042*/ 	.short	0x0020
        /*0044*/ 	.byte	0x00, 0xf4, 0x21, 0x00


	//----- nvinfo : EIATTR_KPARAM_INFO
	.align		4
.L_19:
        /*0048*/ 	.byte	0x04, 0x17
        /*004a*/ 	.short	(.L_21 - .L_20)
.L_20:
        /*004c*/ 	.word	0x00000000
        /*0050*/ 	.short	0x0003
        /*0052*/ 	.short	0x0018
        /*0054*/ 	.byte	0x00, 0xf4, 0x21, 0x00


	//----- nvinfo : EIATTR_KPARAM_INFO
	.align		4
.L_21:
        /*0058*/ 	.byte	0x04, 0x17
        /*005a*/ 	.short	(.L_23 - .L_22)
.L_22:
        /*005c*/ 	.word	0x00000000
        /*0060*/ 	.short	0x0002
        /*0062*/ 	.short	0x0010
        /*0064*/ 	.byte	0x00, 0xf4, 0x21, 0x00


	//----- nvinfo : EIATTR_KPARAM_INFO
	.align		4
.L_23:
        /*0068*/ 	.byte	0x04, 0x17
        /*006a*/ 	.short	(.L_25 - .L_24)
.L_24:
        /*006c*/ 	.word	0x00000000
        /*0070*/ 	.short	0x0001
        /*0072*/ 	.short	0x0008
        /*0074*/ 	.byte	0x00, 0xf4, 0x21, 0x00


	//----- nvinfo : EIATTR_KPARAM_INFO
	.align		4
.L_25:
        /*0078*/ 	.byte	0x04, 0x17
        /*007a*/ 	.short	(.L_27 - .L_26)
.L_26:
        /*007c*/ 	.word	0x00000000
        /*0080*/ 	.short	0x0000
        /*0082*/ 	.short	0x0000
        /*0084*/ 	.byte	0x00, 0xf4, 0x21, 0x00


	//----- nvinfo : EIATTR_SPARSE_MMA_MASK
	.align		4
.L_27:
        /*0088*/ 	.byte	0x03, 0x50
        /*008a*/ 	.short	0x0000


	//----- nvinfo : EIATTR_MAXREG_COUNT
	.align		4
        /*008c*/ 	.byte	0x03, 0x1b
        /*008e*/ 	.short	0x00ff


	//----- nvinfo : EIATTR_EXIT_INSTR_OFFSETS
	.align		4
        /*0090*/ 	.byte	0x04, 0x1c
        /*0092*/ 	.short	(.L_29 - .L_28)


	//   ....[0]....
.L_28:
        /*0094*/ 	.word	0x00000420


	//----- nvinfo : EIATTR_REQNTID
	.align		4
.L_29:
        /*0098*/ 	.byte	0x04, 0x10
        /*009a*/ 	.short	(.L_31 - .L_30)
.L_30:
        /*009c*/ 	.word	0x00000080
        /*00a0*/ 	.word	0x00000001
        /*00a4*/ 	.word	0x00000001


	//----- nvinfo : EIATTR_CBANK_PARAM_SIZE
	.align		4
.L_31:
        /*00a8*/ 	.byte	0x03, 0x19
        /*00aa*/ 	.short	0x003c


	//----- nvinfo : EIATTR_PARAM_CBANK
	.align		4
        /*00ac*/ 	.byte	0x04, 0x0a
        /*00ae*/ 	.short	(.L_33 - .L_32)
	.align		4
.L_32:
        /*00b0*/ 	.word	index@(.nv.constant0.triton_poi_fused__native_batch_norm_legit_no_training_add_relu_17)
        /*00b4*/ 	.short	0x0210
        /*00b6*/ 	.short	0x003c


	//----- nvinfo : EIATTR_SW_WAR
	.align		4
.L_33:
        /*00b8*/ 	.byte	0x04, 0x36
        /*00ba*/ 	.short	(.L_35 - .L_34)
.L_34:
        /*00bc*/ 	.word	0x00000008
.L_35:


//--------------------- .nv.callgraph             --------------------------
	.section	.nv.callgraph,"",@"SHT_CUDA_CALLGRAPH"
	.align	4
	.sectionentsize	8
	.align		4
        /*0000*/ 	.word	0x00000000
	.align		4
        /*0004*/ 	.word	0xffffffff
	.align		4
        /*0008*/ 	.word	0x00000000
	.align		4
        /*000c*/ 	.word	0xfffffffe
	.align		4
        /*0010*/ 	.word	0x00000000
	.align		4
        /*0014*/ 	.word	0xfffffffd
	.align		4
        /*0018*/ 	.word	0x00000000
	.align		4
        /*001c*/ 	.word	0xfffffffc


//--------------------- .nv.constant4             --------------------------
	.section	.nv.constant4,"a",@progbits
	.align	8
	.align		8
.nv.constant4:
        /*0000*/ 	.dword	_$_str
	.align		8
        /*0008*/ 	.dword	_$_str_$_2


//--------------------- .text.triton_poi_fused__native_batch_norm_legit_no_training_add_relu_17 --------------------------
	.section	.text.triton_poi_fused__native_batch_norm_legit_no_training_add_relu_17,"ax",@progbits
	.align	128
        .global         triton_poi_fused__native_batch_norm_legit_no_training_add_relu_17
        .type           triton_poi_fused__native_batch_norm_legit_no_training_add_relu_17,@function
        .size           triton_poi_fused__native_batch_norm_legit_no_training_add_relu_17,(.L_x_1 - triton_poi_fused__native_batch_norm_legit_no_training_add_relu_17)
        .other          triton_poi_fused__native_batch_norm_legit_no_training_add_relu_17,@"STO_CUDA_ENTRY STV_DEFAULT"
triton_poi_fused__native_batch_norm_legit_no_training_add_relu_17:
.text.triton_poi_fused__native_batch_norm_legit_no_training_add_relu_17:
[----:B------:R-:W-:Y:S01]  /*0000*/  LDC R1, c[0x0][0x28] ;  /* 0x00000a00ff017b82 */ /* 0x000fe20000000800 */
[----:B------:R-:W1:Y:S07]  /*0010*/  S2R R0, SR_TID.X ;  /* 0x0000000000007919 */ /* 0x000e6e0000002100 */
[----:B------:R-:W2:Y:S01]  /*0020*/  LDC.64 R2, c[0x0][0x228] ;  /* 0x00008a00ff027b82 */ /* 0x000ea20000000a00 */
[----:B------:R-:W-:Y:S01]  /*0030*/  ULDC.64 UR4, c[0x0][0x208] ;  /* 0x0000820000047ab9 */ /* 0x000fe20000000a00 */
[----:B------:R-:W3:Y:S06]  /*0040*/  S2R R7, SR_CTAID.X ;  /* 0x0000000000077919 */ /* 0x000eec0000002500 */
[----:B------:R-:W4:Y:S08]  /*0050*/  LDC.64 R8, c[0x0][0x230] ;  /* 0x00008c00ff087b82 */ /* 0x000f300000000a00 */
[----:B------:R-:W5:Y:S08]  /*0060*/  LDC.64 R10, c[0x0][0x238] ;  /* 0x00008e00ff0a7b82 */ /* 0x000f700000000a00 */
[----:B------:R-:W4:Y:S01]  /*0070*/  LDC.64 R12, c[0x0][0x210] ;  /* 0x00008400ff0c7b82 */ /* 0x000f220000000a00 */
[----:B-1----:R-:W-:-:S02]  /*0080*/  SHF.L.U32 R0, R0, 0x1, RZ ;  /* 0x0000000100007819 */ /* 0x002fc400000006ff */
[----:B---3--:R-:W-:Y:S02]  /*0090*/  SHF.R.S32.HI R5, RZ, 0x17, R7 ;  /* 0x00000017ff057819 */ /* 0x008fe40000011407 */
[----:B------:R-:W-:Y:S02]  /*00a0*/  LOP3.LUT R0, R0, 0xfe, RZ, 0xc0, !PT ;  /* 0x000000fe00007812 */ /* 0x000fe400078ec0ff */
[----:B------:R-:W-:Y:S02]  /*00b0*/  SGXT R5, R5, 0x1 ;  /* 0x000000010505781a */ /* 0x000fe40000000200 */
[----:B------:R-:W-:Y:S02]  /*00c0*/  LEA R0, R7, R0, 0x8 ;  /* 0x0000000007007211 */ /* 0x000fe400078e40ff */
[----:B------:R-:W1:Y:S02]  /*00d0*/  LDC.64 R6, c[0x0][0x220] ;  /* 0x00008800ff067b82 */ /* 0x000e640000000a00 */
[----:B------:R-:W-:-:S04]  /*00e0*/  LEA.HI R5, R5, R0, RZ, 0x8 ;  /* 0x0000000005057211 */ /* 0x000fc800078f40ff */
[----:B------:R-:W-:-:S04]  /*00f0*/  LOP3.LUT R5, R5, 0xffffff00, RZ, 0xc0, !PT ;  /* 0xffffff0005057812 */ /* 0x000fc800078ec0ff */
[----:B------:R-:W-:Y:S02]  /*0100*/  IADD3 R15, R0, -R5, RZ ;  /* 0x80000005000f7210 */ /* 0x000fe40007ffe0ff */
[----:B------:R-:W3:Y:S03]  /*0110*/  LDC.64 R4, c[0x0][0x218] ;  /* 0x00008600ff047b82 */ /* 0x000ee60000000a00 */
[----:B--2---:R-:W-:-:S06]  /*0120*/  IMAD.WIDE R2, R15, 0x4, R2 ;  /* 0x000000040f027825 */ /* 0x004fcc00078e0202 */
[----:B------:R-:W2:Y:S01]  /*0130*/  LDG.E.EL.64 R2, desc[UR4][R2.64] ;  /* 0x0000000402027981 */ /* 0x000ea2000c2e1b00 */
[----:B-1----:R-:W-:-:S04]  /*0140*/  IMAD.WIDE R6, R15, 0x4, R6 ;  /* 0x000000040f067825 */ /* 0x002fc800078e0206 */
[C---:B----4-:R-:W-:Y:S02]  /*0150*/  IMAD.WIDE R8, R15.reuse, 0x4, R8 ;  /* 0x000000040f087825 */ /* 0x050fe400078e0208 */
[----:B------:R-:W4:Y:S02]  /*0160*/  LDG.E.EL.64 R6, desc[UR4][R6.64] ;  /* 0x0000000406067981 */ /* 0x000f24000c2e1b00 */
[----:B-----5:R-:W-:Y:S02]  /*0170*/  IMAD.WIDE R10, R15, 0x4, R10 ;  /* 0x000000040f0a7825 */ /* 0x020fe400078e020a */
[----:B------:R-:W5:Y:S02]  /*0180*/  LDG.E.EL.64 R8, desc[UR4][R8.64] ;  /* 0x0000000408087981 */ /* 0x000f64000c2e1b00 */
[C---:B---3--:R-:W-:Y:S02]  /*0190*/  IMAD.WIDE R4, R0.reuse, 0x4, R4 ;  /* 0x0000000400047825 */ /* 0x048fe400078e0204 */
[----:B------:R-:W5:Y:S04]  /*01a0*/  LDG.E.EL.64 R10, desc[UR4][R10.64] ;  /* 0x000000040a0a7981 */ /* 0x000f68000c2e1b00 */
[----:B------:R-:W4:Y:S01]  /*01b0*/  LDG.E.64 R4, desc[UR4][R4.64] ;  /* 0x0000000404047981 */ /* 0x000f22000c1e1b00 */
[----:B0-----:R-:W-:-:S06]  /*01c0*/  IMAD.WIDE R12, R0, 0x4, R12 ;  /* 0x00000004000c7825 */ /* 0x001fcc00078e020c */
[----:B------:R-:W3:Y:S01]  /*01d0*/  LDG.E.64 R12, desc[UR4][R12.64] ;  /* 0x000000040c0c7981 */ /* 0x000ee2000c1e1b00 */
[----:B------:R-:W-:Y:S01]  /*01e0*/  HFMA2.MMA R16, -RZ, RZ, 1.625, 0 ;  /* 0x3e800000ff107435 */ /* 0x000fe200000001ff */
[----:B--2---:R-:W-:Y:S01]  /*01f0*/  FADD R2, R2, 9.9999997473787516356e-06 ;  /* 0x3727c5ac02027421 */ /* 0x004fe20000000000 */
[----:B------:R-:W-:-:S03]  /*0200*/  FADD R3, R3, 9.9999997473787516356e-06 ;  /* 0x3727c5ac03037421 */ /* 0x000fc60000000000 */
[----:B------:R-:W0:Y:S08]  /*0210*/  MUFU.SQRT R14, R2 ;  /* 0x00000002000e7308 */ /* 0x000e300000002000 */
[----:B------:R1:W2:Y:S01]  /*0220*/  MUFU.SQRT R15, R3 ;  /* 0x00000003000f7308 */ /* 0x0002a20000002000 */
[C---:B0-----:R-:W-:Y:S02]  /*0230*/  FSETP.GT.AND P0, PT, R14.reuse, 8.50705917302346158658e+37, PT ;  /* 0x7e8000000e00780b */ /* 0x041fe40003f04000 */
[----:B------:R-:W-:Y:S01]  /*0240*/  FSETP.GEU.AND P2, PT, R14, 1.175494350822287508e-38, PT ;  /* 0x008000000e00780b */ /* 0x000fe20003f4e000 */
[----:B-1----:R-:W0:Y:S01]  /*0250*/  LDC.64 R2, c[0x0][0x240] ;  /* 0x00009000ff027b82 */ /* 0x002e220000000a00 */
[----:B--2---:R-:W-:-:S02]  /*0260*/  FSETP.GT.AND P1, PT, R15, 8.50705917302346158658e+37, PT ;  /* 0x7e8000000f00780b */ /* 0x004fc40003f24000 */
[----:B------:R-:W-:-:S07]  /*0270*/  FSETP.GEU.AND P3, PT, R15, 1.175494350822287508e-38, PT ;  /* 0x008000000f00780b */ /* 0x000fce0003f6e000 */
[----:B------:R-:W-:-:S04]  /*0280*/  @P0 FMUL R14, R14, 0.25 ;  /* 0x3e8000000e0e0820 */ /* 0x000fc80000400000 */
[----:B------:R-:W-:Y:S01]  /*0290*/  @!P2 FMUL R14, R14, 16777216 ;  /* 0x4b8000000e0ea820 */ /* 0x000fe20000400000 */
[----:B------:R-:W-:-:S04]  /*02a0*/  @P1 FMUL R15, R15, 0.25 ;  /* 0x3e8000000f0f1820 */ /* 0x000fc80000400000 */
[----:B------:R-:W-:Y:S01]  /*02b0*/  @!P3 FMUL R15, R15, 16777216 ;  /* 0x4b8000000f0fb820 */ /* 0x000fe20000400000 */
[----:B------:R-:W1:Y:S01]  /*02c0*/  MUFU.RCP R14, R14 ;  /* 0x0000000e000e7308 */ /* 0x000e620000001000 */
[----:B------:R-:W-:-:S07]  /*02d0*/  FSEL R17, R16, 1, P0 ;  /* 0x3f80000010117808 */ /* 0x000fce0000000000 */
[----:B------:R-:W2:Y:S01]  /*02e0*/  MUFU.RCP R15, R15 ;  /* 0x0000000f000f7308 */ /* 0x000ea20000001000 */
[----:B------:R-:W-:Y:S01]  /*02f0*/  FSEL R16, R16, 1, P1 ;  /* 0x3f80000010107808 */ /* 0x000fe20000800000 */
[----:B------:R-:W-:Y:S01]  /*0300*/  @!P2 FMUL R17, R17, 16777216 ;  /* 0x4b8000001111a820 */ /* 0x000fe20000400000 */
[----:B----4-:R-:W-:-:S03]  /*0310*/  FADD R4, R4, -R6 ;  /* 0x8000000604047221 */ /* 0x010fc60000000000 */
[----:B------:R-:W-:Y:S01]  /*0320*/  @!P3 FMUL R16, R16, 16777216 ;  /* 0x4b8000001010b820 */ /* 0x000fe20000400000 */
[----:B-1----:R-:W-:Y:S01]  /*0330*/  FMUL R17, R14, R17 ;  /* 0x000000110e117220 */ /* 0x002fe20000400000 */
[----:B------:R-:W-:-:S03]  /*0340*/  FADD R5, R5, -R7 ;  /* 0x8000000705057221 */ /* 0x000fc60000000000 */
[----:B------:R-:W-:Y:S01]  /*0350*/  FMUL R17, R4, R17 ;  /* 0x0000001104117220 */ /* 0x000fe20000400000 */
[----:B--2---:R-:W-:-:S03]  /*0360*/  FMUL R16, R15, R16 ;  /* 0x000000100f107220 */ /* 0x004fc60000400000 */
[----:B-----5:R-:W-:Y:S01]  /*0370*/  FFMA R17, R8, R17, R10 ;  /* 0x0000001108117223 */ /* 0x020fe2000000000a */
[----:B------:R-:W-:-:S04]  /*0380*/  FMUL R16, R5, R16 ;  /* 0x0000001005107220 */ /* 0x000fc80000400000 */
[----:B------:R-:W-:Y:S01]  /*0390*/  FFMA R16, R9, R16, R11 ;  /* 0x0000001009107223 */ /* 0x000fe2000000000b */
[----:B---3--:R-:W-:Y:S01]  /*03a0*/  FSETP.GEU.AND P0, PT, R17, -R12, PT ;  /* 0x8000000c1100720b */ /* 0x008fe20003f0e000 */
[----:B------:R-:W-:Y:S02]  /*03b0*/  FADD R12, R12, R17 ;  /* 0x000000110c0c7221 */ /* 0x000fe40000000000 */
[----:B------:R-:W-:Y:S01]  /*03c0*/  FADD R4, R13, R16 ;  /* 0x000000100d047221 */ /* 0x000fe20000000000 */
[----:B------:R-:W-:Y:S01]  /*03d0*/  FSETP.GEU.AND P1, PT, R16, -R13, PT ;  /* 0x8000000d1000720b */ /* 0x000fe20003f2e000 */
[----:B0-----:R-:W-:Y:S01]  /*03e0*/  IMAD.WIDE R2, R0, 0x4, R2 ;  /* 0x0000000400027825 */ /* 0x001fe200078e0202 */
[----:B------:R-:W-:Y:S02]  /*03f0*/  FSEL R12, R12, RZ, P0 ;  /* 0x000000ff0c0c7208 */ /* 0x000fe40000000000 */
[----:B------:R-:W-:-:S05]  /*0400*/  FSEL R13, R4, RZ, P1 ;  /* 0x000000ff040d7208 */ /* 0x000fca0000800000 */
[----:B------:R-:W-:Y:S01]  /*0410*/  STG.E.64 desc[UR4][R2.64], R12 ;  /* 0x0000000c02007986 */ /* 0x000fe2000c101b04 */
[----:B------:R-:W-:Y:S05]  /*0420*/  EXIT ;  /* 0x000000000000794d */ /* 0x000fea0003800000 */
.L_x_0:
[----:B------:R-:W-:-:S00]  /*0430*/  BRA `(.L_x_0) ;  /* 0xfffffffc00fc7947 */ /* 0x000fc0000383ffff */
[----:B------:R-:W-:-:S00]  /*0440*/  NOP ;  /* 0x0000000000007918 */ /* 0x000fc00000000000 */
        /* <DEDUP_REMOVED lines=11> */
.L_x_1:


//--------------------- .nv.global.init           --------------------------
	.section	.nv.global.init,"aw",@progbits
.nv.global.init:
	.type		_$_str,@object
	.size		_$_str,(_$_str_$_2 - _$_str)
_$_str:
        /*0000*/ 	.byte	0x5f, 0x5f, 0x43, 0x55, 0x44, 0x41, 0x5f, 0x46, 0x54, 0x5a, 0x00
	.type		_$_str_$_2,@object
	.size		_$_str_$_2,(.L_1 - _$_str_$_2)
_$_str_$_2:
        /*000b*/ 	.byte	0x5f, 0x5f, 0x43, 0x55, 0x44, 0x41, 0x5f, 0x50, 0x52, 0x45, 0x43, 0x5f, 0x53, 0x51, 0x52, 0x54
        /*001b*/ 	.byte	0x00
.L_1:


//--------------------- .nv.constant0.triton_poi_fused__native_batch_norm_legit_no_training_add_relu_17 --------------------------
	.section	.nv.constant0.triton_poi_fused__native_batch_norm_legit_no_training_add_relu_17,"a",@progbits
	.sectionflags	@""
	.align	4
.nv.constant0.triton_poi_fused__native_batch_norm_legit_no_training_add_relu_17:
	.zero		588
